	.headerflags	@"EF_CUDA_TEXMODE_UNIFIED EF_CUDA_64BIT_ADDRESS EF_CUDA_ACCELERATORS EF_CUDA_SM90 EF_CUDA_VIRTUAL_SM(EF_CUDA_SM90)"
	.elftype	@"ET_EXEC"


//--------------------- .nv.info                  --------------------------
	.section	.nv.info,"",@"SHT_CUDA_INFO"
	.align	4


	//----- nvinfo : EIATTR_REGCOUNT
	.align		4
        /*0000*/ 	.byte	0x04, 0x2f
        /*0002*/ 	.short	(.L_3 - .L_2)
	.align		4
.L_2:
        /*0004*/ 	.word	index@(triton_poi_fused__native_batch_norm_legit_no_training_relu_15)
        /*0008*/ 	.word	0x00000030


	//----- nvinfo : EIATTR_MIN_STACK_SIZE
	.align		4
.L_3:
        /*000c*/ 	.byte	0x04, 0x12
        /*000e*/ 	.short	(.L_5 - .L_4)
	.align		4
.L_4:
        /*0010*/ 	.word	index@(triton_poi_fused__native_batch_norm_legit_no_training_relu_15)
        /*0014*/ 	.word	0x00000000


	//----- nvinfo : EIATTR_FRAME_SIZE
	.align		4
.L_5:
        /*0018*/ 	.byte	0x04, 0x11
        /*001a*/ 	.short	(.L_7 - .L_6)
	.align		4
.L_6:
        /*001c*/ 	.word	index@(triton_poi_fused__native_batch_norm_legit_no_training_relu_15)
        /*0020*/ 	.word	0x00000000


	//----- nvinfo : EIATTR_MIN_STACK_SIZE
	.align		4
.L_7:
        /*0024*/ 	.byte	0x04, 0x12
        /*0026*/ 	.short	(.L_9 - .L_8)
	.align		4
.L_8:
        /*0028*/ 	.word	index@(triton_poi_fused__native_batch_norm_legit_no_training_relu_15)
        /*002c*/ 	.word	0x00000000
.L_9:


//--------------------- .nv.info.triton_poi_fused__native_batch_norm_legit_no_training_relu_15 --------------------------
	.section	.nv.info.triton_poi_fused__native_batch_norm_legit_no_training_relu_15,"",@"SHT_CUDA_INFO"
	.sectionflags	@""
	.align	4


	//----- nvinfo : EIATTR_CUDA_API_VERSION
	.align		4
        /*0000*/ 	.byte	0x04, 0x37
        /*0002*/ 	.short	(.L_11 - .L_10)
.L_10:
        /*0004*/ 	.word	0x0000007c


	//----- nvinfo : EIATTR_KPARAM_INFO
	.align		4
.L_11:
        /*0008*/ 	.byte	0x04, 0x17
        /*000a*/ 	.short	(.L_13 - .L_12)
.L_12:
        /*000c*/ 	.word	0x00000000
        /*0010*/ 	.short	0x0006
        /*0012*/ 	.short	0x0030
        /*0014*/ 	.byte	0x00, 0xf0, 0x11, 0x00


	//----- nvinfo : EIATTR_KPARAM_INFO
	.align		4
.L_13:
        /*0018*/ 	.byte	0x04, 0x17
        /*001a*/ 	.short	(.L_15 - .L_14)
.L_14:
        /*001c*/ 	.word	0x00000000
        /*0020*/ 	.short	0x0005
        /*0022*/ 	.short	0x0028
        /*0024*/ 	.byte	0x00, 0xf4, 0x21, 0x00


	//----- nvinfo : EIATTR_KPARAM_INFO
	.align		4
.L_15:
        /*0028*/ 	.byte	0x04, 0x17
        /*002a*/ 	.short	(.L_17 - .L_16)
.L_16:
        /*002c*/ 	.word	0x00000000
        /*0030*/ 	.short	0x0004
        /*0032*/ 	.short	0x0020
        /*0034*/ 	.byte	0x00, 0xf4, 0x21, 0x00


	//----- nvinfo : EIATTR_KPARAM_INFO
	.align		4
.L_17:
        /*0038*/ 	.byte	0x04, 0x17
        /*003a*/ 	.short	(.L_19 - .L_18)
.L_18:
        /*003c*/ 	.word	0x00000000
        /*0040*/ 	.short	0x0003
        /*0042*/ 	.short	0x0018
        /*0044*/ 	.byte	0x00, 0xf4, 0x21, 0x00


	//----- nvinfo : EIATTR_KPARAM_INFO
	.align		4
.L_19:
        /*0048*/ 	.byte	0x04, 0x17
        /*004a*/ 	.short	(.L_21 - .L_20)
.L_20:
        /*004c*/ 	.word	0x00000000
        /*0050*/ 	.short	0x0002
        /*0052*/ 	.short	0x0010
        /*0054*/ 	.byte	0x00, 0xf4, 0x21, 0x00


	//----- nvinfo : EIATTR_KPARAM_INFO
	.align		4
.L_21:
        /*0058*/ 	.byte	0x04, 0x17
        /*005a*/ 	.short	(.L_23 - .L_22)
.L_22:
        /*005c*/ 	.word	0x00000000
        /*0060*/ 	.short	0x0001
        /*0062*/ 	.short	0x0008
        /*0064*/ 	.byte	0x00, 0xf4, 0x21, 0x00


	//----- nvinfo : EIATTR_KPARAM_INFO
	.align		4
.L_23:
        /*0068*/ 	.byte	0x04, 0x17
        /*006a*/ 	.short	(.L_25 - .L_24)
.L_24:
        /*006c*/ 	.word	0x00000000
        /*0070*/ 	.short	0x0000
        /*0072*/ 	.short	0x0000
        /*0074*/ 	.byte	0x00, 0xf4, 0x21, 0x00


	//----- nvinfo : EIATTR_SPARSE_MMA_MASK
	.align		4
.L_25:
        /*0078*/ 	.byte	0x03, 0x50
        /*007a*/ 	.short	0x0000


	//----- nvinfo : EIATTR_MAXREG_COUNT
	.align		4
        /*007c*/ 	.byte	0x03, 0x1b
        /*007e*/ 	.short	0x00ff


	//----- nvinfo : EIATTR_EXIT_INSTR_OFFSETS
	.align		4
        /*0080*/ 	.byte	0x04, 0x1c
        /*0082*/ 	.short	(.L_27 - .L_26)


	//   ....[0]....
.L_26:
        /*0084*/ 	.word	0x00001240


	//   ....[1]....
        /*0088*/ 	.word	0x00001260


	//----- nvinfo : EIATTR_REQNTID
	.align		4
.L_27:
        /*008c*/ 	.byte	0x04, 0x10
        /*008e*/ 	.short	(.L_29 - .L_28)
.L_28:
        /*0090*/ 	.word	0x00000080
        /*0094*/ 	.word	0x00000001
        /*0098*/ 	.word	0x00000001


	//----- nvinfo : EIATTR_CBANK_PARAM_SIZE
	.align		4
.L_29:
        /*009c*/ 	.byte	0x03, 0x19
        /*009e*/ 	.short	0x0034


	//----- nvinfo : EIATTR_PARAM_CBANK
	.align		4
        /*00a0*/ 	.byte	0x04, 0x0a
        /*00a2*/ 	.short	(.L_31 - .L_30)
	.align		4
.L_30:
        /*00a4*/ 	.word	index@(.nv.constant0.triton_poi_fused__native_batch_norm_legit_no_training_relu_15)
        /*00a8*/ 	.short	0x0210
        /*00aa*/ 	.short	0x0034


	//----- nvinfo : EIATTR_SW_WAR
	.align		4
.L_31:
        /*00ac*/ 	.byte	0x04, 0x36
        /*00ae*/ 	.short	(.L_33 - .L_32)
.L_32:
        /*00b0*/ 	.word	0x00000008
.L_33:


//--------------------- .nv.callgraph             --------------------------
	.section	.nv.callgraph,"",@"SHT_CUDA_CALLGRAPH"
	.align	4
	.sectionentsize	8
	.align		4
        /*0000*/ 	.word	0x00000000
	.align		4
        /*0004*/ 	.word	0xffffffff
	.align		4
        /*0008*/ 	.word	0x00000000
	.align		4
        /*000c*/ 	.word	0xfffffffe
	.align		4
        /*0010*/ 	.word	0x00000000
	.align		4
        /*0014*/ 	.word	0xfffffffd
	.align		4
        /*0018*/ 	.word	0x00000000
	.align		4
        /*001c*/ 	.word	0xfffffffc


//--------------------- .nv.constant4             --------------------------
	.section	.nv.constant4,"a",@progbits
	.align	8
	.align		8
.nv.constant4:
        /*0000*/ 	.dword	_$_str
	.align		8
        /*0008*/ 	.dword	_$_str_$_2


//--------------------- .text.triton_poi_fused__native_batch_norm_legit_no_training_relu_15 --------------------------
	.section	.text.triton_poi_fused__native_batch_norm_legit_no_training_relu_15,"ax",@progbits
	.align	128
        .global         triton_poi_fused__native_batch_norm_legit_no_training_relu_15
        .type           triton_poi_fused__native_batch_norm_legit_no_training_relu_15,@function
        .size           triton_poi_fused__native_batch_norm_legit_no_training_relu_15,(.L_x_1 - triton_poi_fused__native_batch_norm_legit_no_training_relu_15)
        .other          triton_poi_fused__native_batch_norm_legit_no_training_relu_15,@"STO_CUDA_ENTRY STV_DEFAULT"
triton_poi_fused__native_batch_norm_legit_no_training_relu_15:
.text.triton_poi_fused__native_batch_norm_legit_no_training_relu_15:
[----:B------:R-:W0:Y:S01]  /*0000*/  LDC R1, c[0x0][0x28] ;  /* 0x00000a00ff017b82 */ /* 0x000e220000000800 */
[----:B------:R-:W1:Y:S07]  /*0010*/  S2R R0, SR_TID.X ;  /* 0x0000000000007919 */ /* 0x000e6e0000002100 */
[----:B------:R-:W2:Y:S01]  /*0020*/  LDC.64 R10, c[0x0][0x220] ;  /* 0x00008800ff0a7b82 */ /* 0x000ea20000000a00 */
[----:B------:R-:W-:Y:S01]  /*0030*/  CS2R R40, SRZ ;  /* 0x0000000000287805 */ /* 0x000fe2000001ff00 */
[----:B------:R-:W-:Y:S01]  /*0040*/  ULDC.64 UR4, c[0x0][0x208] ;  /* 0x0000820000047ab9 */ /* 0x000fe20000000a00 */
[----:B------:R-:W3:Y:S01]  /*0050*/  S2R R3, SR_CTAID.X ;  /* 0x0000000000037919 */ /* 0x000ee20000002500 */
[----:B------:R-:W-:-:S02]  /*0060*/  CS2R R38, SRZ ;  /* 0x0000000000267805 */ /* 0x000fc4000001ff00 */
[----:B------:R-:W-:Y:S02]  /*0070*/  CS2R R42, SRZ ;  /* 0x00000000002a7805 */ /* 0x000fe4000001ff00 */
[----:B------:R-:W4:Y:S01]  /*0080*/  LDC.64 R18, c[0x0][0x218] ;  /* 0x00008600ff127b82 */ /* 0x000f220000000a00 */
[----:B-1----:R-:W-:-:S04]  /*0090*/  SHF.L.U32 R0, R0, 0x2, RZ ;  /* 0x0000000200007819 */ /* 0x002fc800000006ff */
[----:B------:R-:W-:-:S05]  /*00a0*/  LOP3.LUT R0, R0, 0x1fc, RZ, 0xc0, !PT ;  /* 0x000001fc00007812 */ /* 0x000fca00078ec0ff */
[----:B---3--:R-:W-:-:S04]  /*00b0*/  IMAD R0, R3, 0x400, R0 ;  /* 0x0000040003007824 */ /* 0x008fc800078e0200 */
[C---:B------:R-:W-:Y:S01]  /*00c0*/  VIADD R3, R0.reuse, 0x2 ;  /* 0x0000000200037836 */ /* 0x040fe20000000000 */
[----:B------:R-:W-:Y:S01]  /*00d0*/  IADD3 R2, R0, 0x1, RZ ;  /* 0x0000000100027810 */ /* 0x000fe20007ffe0ff */
[C---:B------:R-:W-:Y:S01]  /*00e0*/  IMAD.HI R4, R0.reuse, 0x43b3d5b, RZ ;  /* 0x043b3d5b00047827 */ /* 0x040fe200078e02ff */
[----:B------:R-:W-:Y:S02]  /*00f0*/  ISETP.GE.AND P1, PT, R0, 0x1e400, PT ;  /* 0x0001e4000000780c */ /* 0x000fe40003f26270 */
[----:B------:R-:W-:Y:S01]  /*0100*/  IADD3 R14, R0, 0x200, RZ ;  /* 0x00000200000e7810 */ /* 0x000fe20007ffe0ff */
[----:B------:R-:W-:-:S04]  /*0110*/  IMAD.HI R2, R2, 0x43b3d5b, RZ ;  /* 0x043b3d5b02027827 */ /* 0x000fc800078e02ff */
[----:B------:R-:W-:Y:S01]  /*0120*/  IMAD.HI R6, R3, 0x43b3d5b, RZ ;  /* 0x043b3d5b03067827 */ /* 0x000fe200078e02ff */
[----:B------:R-:W-:Y:S02]  /*0130*/  SHF.R.S32.HI R3, RZ, 0x1, R4 ;  /* 0x00000001ff037819 */ /* 0x000fe40000011404 */
[----:B------:R-:W-:Y:S02]  /*0140*/  SHF.R.S32.HI R5, RZ, 0x1, R2 ;  /* 0x00000001ff057819 */ /* 0x000fe40000011402 */
[----:B------:R-:W-:Y:S02]  /*0150*/  LEA.HI R3, R4, R3, RZ, 0x1 ;  /* 0x0000000304037211 */ /* 0x000fe400078f08ff */
[----:B------:R-:W-:Y:S02]  /*0160*/  LEA.HI R5, R2, R5, RZ, 0x1 ;  /* 0x0000000502057211 */ /* 0x000fe400078f08ff */
[----:B------:R-:W-:Y:S02]  /*0170*/  IADD3 R2, R0, 0x3, RZ ;  /* 0x0000000300027810 */ /* 0x000fe40007ffe0ff */
[----:B------:R-:W-:-:S02]  /*0180*/  SHF.R.S32.HI R4, RZ, 0x1f, R3 ;  /* 0x0000001fff047819 */ /* 0x000fc40000011403 */
[----:B------:R-:W-:Y:S01]  /*0190*/  SHF.R.S32.HI R7, RZ, 0x1, R6 ;  /* 0x00000001ff077819 */ /* 0x000fe20000011406 */
[----:B------:R-:W-:Y:S01]  /*01a0*/  IMAD.HI R2, R2, 0x43b3d5b, RZ ;  /* 0x043b3d5b02027827 */ /* 0x000fe200078e02ff */
[----:B------:R-:W-:Y:S02]  /*01b0*/  LEA.HI R4, R4, R3, RZ, 0x8 ;  /* 0x0000000304047211 */ /* 0x000fe400078f40ff */
[----:B------:R-:W-:Y:S02]  /*01c0*/  LEA.HI R7, R6, R7, RZ, 0x1 ;  /* 0x0000000706077211 */ /* 0x000fe400078f08ff */
[----:B------:R-:W-:Y:S02]  /*01d0*/  LOP3.LUT R4, R4, 0xffffff00, RZ, 0xc0, !PT ;  /* 0xffffff0004047812 */ /* 0x000fe400078ec0ff */
[----:B------:R-:W-:Y:S02]  /*01e0*/  SHF.R.S32.HI R6, RZ, 0x1f, R5 ;  /* 0x0000001fff067819 */ /* 0x000fe40000011405 */
[----:B------:R-:W-:Y:S01]  /*01f0*/  SHF.R.S32.HI R9, RZ, 0x1, R2 ;  /* 0x00000001ff097819 */ /* 0x000fe20000011402 */
[----:B------:R-:W-:Y:S01]  /*0200*/  IMAD.IADD R25, R3, 0x1, -R4 ;  /* 0x0000000103197824 */ /* 0x000fe200078e0a04 */
[----:B------:R-:W-:-:S02]  /*0210*/  LEA.HI R6, R6, R5, RZ, 0x8 ;  /* 0x0000000506067211 */ /* 0x000fc400078f40ff */
[----:B------:R-:W-:Y:S01]  /*0220*/  LEA.HI R9, R2, R9, RZ, 0x1 ;  /* 0x0000000902097211 */ /* 0x000fe200078f08ff */
[----:B--2---:R-:W-:Y:S01]  /*0230*/  IMAD.WIDE R2, R25, 0x4, R10 ;  /* 0x0000000419027825 */ /* 0x004fe200078e020a */
[----:B------:R-:W-:Y:S02]  /*0240*/  SHF.R.S32.HI R8, RZ, 0x1f, R7 ;  /* 0x0000001fff087819 */ /* 0x000fe40000011407 */
[----:B------:R-:W-:Y:S02]  /*0250*/  LOP3.LUT R6, R6, 0xffffff00, RZ, 0xc0, !PT ;  /* 0xffffff0006067812 */ /* 0x000fe400078ec0ff */
[----:B------:R-:W-:Y:S01]  /*0260*/  SHF.R.S32.HI R4, RZ, 0x1f, R9 ;  /* 0x0000001fff047819 */ /* 0x000fe20000011409 */
[----:B------:R1:W2:Y:S01]  /*0270*/  @!P1 LDG.E.EL R41, desc[UR4][R2.64] ;  /* 0x0000000402299981 */ /* 0x0002a2000c2e1900 */
[----:B------:R-:W-:Y:S02]  /*0280*/  LEA.HI R8, R8, R7, RZ, 0x8 ;  /* 0x0000000708087211 */ /* 0x000fe400078f40ff */
[----:B------:R-:W-:-:S02]  /*0290*/  IADD3 R30, R5, -R6, RZ ;  /* 0x80000006051e7210 */ /* 0x000fc40007ffe0ff */
[----:B------:R-:W-:Y:S02]  /*02a0*/  LEA.HI R6, R4, R9, RZ, 0x8 ;  /* 0x0000000904067211 */ /* 0x000fe400078f40ff */
[----:B------:R-:W-:Y:S01]  /*02b0*/  LOP3.LUT R8, R8, 0xffffff00, RZ, 0xc0, !PT ;  /* 0xffffff0008087812 */ /* 0x000fe200078ec0ff */
[----:B------:R-:W-:Y:S01]  /*02c0*/  IMAD.WIDE R4, R30, 0x4, R10 ;  /* 0x000000041e047825 */ /* 0x000fe200078e020a */
[----:B------:R-:W-:-:S03]  /*02d0*/  LOP3.LUT R12, R6, 0xffffff00, RZ, 0xc0, !PT ;  /* 0xffffff00060c7812 */ /* 0x000fc600078ec0ff */
[----:B------:R-:W-:Y:S01]  /*02e0*/  IMAD.IADD R27, R7, 0x1, -R8 ;  /* 0x00000001071b7824 */ /* 0x000fe200078e0a08 */
[----:B------:R-:W-:Y:S01]  /*02f0*/  IADD3 R12, R9, -R12, RZ ;  /* 0x8000000c090c7210 */ /* 0x000fe20007ffe0ff */
[----:B------:R-:W-:Y:S01]  /*0300*/  IMAD.HI R8, R14, 0x43b3d5b, RZ ;  /* 0x043b3d5b0e087827 */ /* 0x000fe200078e02ff */
[----:B------:R3:W5:Y:S03]  /*0310*/  @!P1 LDG.E.EL R39, desc[UR4][R4.64] ;  /* 0x0000000404279981 */ /* 0x000766000c2e1900 */
[----:B-1----:R-:W-:Y:S01]  /*0320*/  IMAD.WIDE R2, R12, 0x4, R10 ;  /* 0x000000040c027825 */ /* 0x002fe200078e020a */
[----:B------:R-:W-:-:S03]  /*0330*/  SHF.R.S32.HI R13, RZ, 0x1, R8 ;  /* 0x00000001ff0d7819 */ /* 0x000fc60000011408 */
[----:B------:R-:W-:Y:S01]  /*0340*/  IMAD.WIDE R6, R27, 0x4, R10 ;  /* 0x000000041b067825 */ /* 0x000fe200078e020a */
[----:B------:R-:W-:Y:S01]  /*0350*/  LEA.HI R31, R8, R13, RZ, 0x1 ;  /* 0x0000000d081f7211 */ /* 0x000fe200078f08ff */
[----:B------:R-:W5:Y:S01]  /*0360*/  @!P1 LDG.E.EL R40, desc[UR4][R2.64] ;  /* 0x0000000402289981 */ /* 0x000f62000c2e1900 */
[----:B------:R-:W-:Y:S01]  /*0370*/  IADD3 R8, R0, 0x201, RZ ;  /* 0x0000020100087810 */ /* 0x000fe20007ffe0ff */
[----:B------:R-:W-:Y:S02]  /*0380*/  VIADD R9, R0, 0x202 ;  /* 0x0000020200097836 */ /* 0x000fe40000000000 */
[----:B------:R1:W5:Y:S01]  /*0390*/  @!P1 LDG.E.EL R42, desc[UR4][R6.64] ;  /* 0x00000004062a9981 */ /* 0x000362000c2e1900 */
[----:B---3--:R-:W-:Y:S01]  /*03a0*/  SHF.R.S32.HI R4, RZ, 0x1f, R31 ;  /* 0x0000001fff047819 */ /* 0x008fe2000001141f */
[----:B------:R-:W-:-:S04]  /*03b0*/  IMAD.HI R8, R8, 0x43b3d5b, RZ ;  /* 0x043b3d5b08087827 */ /* 0x000fc800078e02ff */
[----:B------:R-:W-:Y:S01]  /*03c0*/  IMAD.HI R9, R9, 0x43b3d5b, RZ ;  /* 0x043b3d5b09097827 */ /* 0x000fe200078e02ff */
[----:B------:R-:W-:Y:S02]  /*03d0*/  SHF.R.S32.HI R5, RZ, 0x1, R8 ;  /* 0x00000001ff057819 */ /* 0x000fe40000011408 */
[----:B01----:R-:W-:Y:S02]  /*03e0*/  LEA.HI R7, R4, R31, RZ, 0x8 ;  /* 0x0000001f04077211 */ /* 0x003fe400078f40ff */
[----:B------:R-:W-:Y:S02]  /*03f0*/  SHF.R.S32.HI R4, RZ, 0x1, R9 ;  /* 0x00000001ff047819 */ /* 0x000fe40000011409 */
[----:B------:R-:W-:Y:S02]  /*0400*/  LEA.HI R5, R8, R5, RZ, 0x1 ;  /* 0x0000000508057211 */ /* 0x000fe400078f08ff */
[----:B------:R-:W-:Y:S02]  /*0410*/  LEA.HI R4, R9, R4, RZ, 0x1 ;  /* 0x0000000409047211 */ /* 0x000fe400078f08ff */
[----:B------:R-:W-:-:S02]  /*0420*/  IADD3 R13, R0, 0x203, RZ ;  /* 0x00000203000d7810 */ /* 0x000fc40007ffe0ff */
[----:B------:R-:W-:Y:S02]  /*0430*/  SHF.R.S32.HI R8, RZ, 0x1f, R5 ;  /* 0x0000001fff087819 */ /* 0x000fe40000011405 */
[----:B------:R-:W-:Y:S01]  /*0440*/  SHF.R.S32.HI R3, RZ, 0x1f, R4 ;  /* 0x0000001fff037819 */ /* 0x000fe20000011404 */
[----:B------:R-:W-:Y:S01]  /*0450*/  IMAD.HI R13, R13, 0x43b3d5b, RZ ;  /* 0x043b3d5b0d0d7827 */ /* 0x000fe200078e02ff */
[----:B------:R-:W-:Y:S02]  /*0460*/  ISETP.GE.AND P0, PT, R14, 0x1e400, PT ;  /* 0x0001e4000e00780c */ /* 0x000fe40003f06270 */
[----:B------:R-:W-:Y:S02]  /*0470*/  LOP3.LUT R14, R7, 0xffffff00, RZ, 0xc0, !PT ;  /* 0xffffff00070e7812 */ /* 0x000fe400078ec0ff */
[----:B------:R-:W-:Y:S02]  /*0480*/  LEA.HI R8, R8, R5, RZ, 0x8 ;  /* 0x0000000508087211 */ /* 0x000fe400078f40ff */
[----:B------:R-:W-:-:S02]  /*0490*/  LEA.HI R3, R3, R4, RZ, 0x8 ;  /* 0x0000000403037211 */ /* 0x000fc400078f40ff */
[----:B------:R-:W-:Y:S02]  /*04a0*/  SHF.R.S32.HI R6, RZ, 0x1, R13 ;  /* 0x00000001ff067819 */ /* 0x000fe4000001140d */
[----:B------:R-:W-:Y:S02]  /*04b0*/  IADD3 R31, R31, -R14, RZ ;  /* 0x8000000e1f1f7210 */ /* 0x000fe40007ffe0ff */
[----:B------:R-:W-:Y:S02]  /*04c0*/  LOP3.LUT R2, R8, 0xffffff00, RZ, 0xc0, !PT ;  /* 0xffffff0008027812 */ /* 0x000fe400078ec0ff */
[----:B------:R-:W-:Y:S02]  /*04d0*/  CS2R R36, SRZ ;  /* 0x0000000000247805 */ /* 0x000fe4000001ff00 */
[----:B------:R-:W-:Y:S01]  /*04e0*/  LOP3.LUT R3, R3, 0xffffff00, RZ, 0xc0, !PT ;  /* 0xffffff0003037812 */ /* 0x000fe200078ec0ff */
[----:B------:R-:W-:Y:S01]  /*04f0*/  IMAD.WIDE R28, R31, 0x4, R10 ;  /* 0x000000041f1c7825 */ /* 0x000fe200078e020a */
[----:B------:R-:W-:Y:S01]  /*0500*/  LEA.HI R6, R13, R6, RZ, 0x1 ;  /* 0x000000060d067211 */ /* 0x000fe200078f08ff */
[----:B------:R-:W0:Y:S01]  /*0510*/  LDC.64 R14, c[0x0][0x228] ;  /* 0x00008a00ff0e7b82 */ /* 0x000e220000000a00 */
[----:B------:R-:W-:Y:S01]  /*0520*/  IADD3 R13, R4, -R3, RZ ;  /* 0x80000003040d7210 */ /* 0x000fe20007ffe0ff */
[----:B------:R-:W-:Y:S01]  /*0530*/  IMAD.IADD R45, R5, 0x1, -R2 ;  /* 0x00000001052d7824 */ /* 0x000fe200078e0a02 */
[----:B------:R-:W-:Y:S01]  /*0540*/  CS2R R2, SRZ ;  /* 0x0000000000027805 */ /* 0x000fe2000001ff00 */
[----:B----4-:R-:W-:Y:S01]  /*0550*/  IMAD.WIDE R20, R27, 0x4, R18 ;  /* 0x000000041b147825 */ /* 0x010fe200078e0212 */
[----:B------:R-:W-:Y:S01]  /*0560*/  SHF.R.S32.HI R7, RZ, 0x1f, R6 ;  /* 0x0000001fff077819 */ /* 0x000fe20000011406 */
[----:B------:R-:W3:Y:S03]  /*0570*/  @!P0 LDG.E.EL R37, desc[UR4][R28.64] ;  /* 0x000000041c258981 */ /* 0x000ee6000c2e1900 */
[----:B------:R-:W-:Y:S01]  /*0580*/  LEA.HI R7, R7, R6, RZ, 0x8 ;  /* 0x0000000607077211 */ /* 0x000fe200078f40ff */
[----:B------:R1:W4:Y:S01]  /*0590*/  @!P1 LDG.E.EL R3, desc[UR4][R20.64] ;  /* 0x0000000414039981 */ /* 0x000322000c2e1900 */
[----:B------:R-:W-:-:S02]  /*05a0*/  CS2R R4, SRZ ;  /* 0x0000000000047805 */ /* 0x000fc4000001ff00 */
[----:B------:R-:W-:Y:S01]  /*05b0*/  LOP3.LUT R7, R7, 0xffffff00, RZ, 0xc0, !PT ;  /* 0xffffff0007077812 */ /* 0x000fe200078ec0ff */
[----:B------:R-:W-:-:S04]  /*05c0*/  IMAD.WIDE R16, R12, 0x4, R18 ;  /* 0x000000040c107825 */ /* 0x000fc800078e0212 */
[--C-:B-1----:R-:W-:Y:S01]  /*05d0*/  IMAD.WIDE R20, R45, 0x4, R10.reuse ;  /* 0x000000042d147825 */ /* 0x102fe200078e020a */
[----:B------:R-:W-:Y:S01]  /*05e0*/  IADD3 R35, R6, -R7, RZ ;  /* 0x8000000706237210 */ /* 0x000fe20007ffe0ff */
[----:B------:R1:W4:Y:S04]  /*05f0*/  @!P1 LDG.E.EL R4, desc[UR4][R16.64] ;  /* 0x0000000410049981 */ /* 0x000328000c2e1900 */
[----:B------:R-:W4:Y:S01]  /*0600*/  @!P0 LDG.E.EL R38, desc[UR4][R20.64] ;  /* 0x0000000414268981 */ /* 0x000f22000c2e1900 */
[----:B-1----:R-:W-:-:S04]  /*0610*/  IMAD.WIDE R16, R13, 0x4, R10 ;  /* 0x000000040d107825 */ /* 0x002fc800078e020a */
[----:B------:R-:W-:Y:S01]  /*0620*/  IMAD.WIDE R10, R35, 0x4, R10 ;  /* 0x00000004230a7825 */ /* 0x000fe200078e020a */
[----:B------:R1:W4:Y:S04]  /*0630*/  @!P0 LDG.E.EL R43, desc[UR4][R16.64] ;  /* 0x00000004102b8981 */ /* 0x000328000c2e1900 */
[----:B------:R0:W4:Y:S01]  /*0640*/  @!P0 LDG.E.EL R36, desc[UR4][R10.64] ;  /* 0x000000040a248981 */ /* 0x000122000c2e1900 */
[----:B------:R-:W-:Y:S01]  /*0650*/  CS2R R32, SRZ ;  /* 0x0000000000207805 */ /* 0x000fe2000001ff00 */
[----:B------:R-:W-:-:S04]  /*0660*/  IMAD.WIDE R8, R25, 0x4, R18 ;  /* 0x0000000419087825 */ /* 0x000fc800078e0212 */
[--C-:B------:R-:W-:Y:S01]  /*0670*/  IMAD.WIDE R22, R30, 0x4, R18.reuse ;  /* 0x000000041e167825 */ /* 0x100fe200078e0212 */
[----:B------:R0:W4:Y:S01]  /*0680*/  @!P1 LDG.E.EL R33, desc[UR4][R8.64] ;  /* 0x0000000408219981 */ /* 0x000122000c2e1900 */
[----:B------:R-:W-:Y:S01]  /*0690*/  CS2R R6, SRZ ;  /* 0x0000000000067805 */ /* 0x000fe2000001ff00 */
[----:B-1----:R-:W1:Y:S01]  /*06a0*/  LDC.64 R16, c[0x0][0x230] ;  /* 0x00008c00ff107b82 */ /* 0x002e620000000a00 */
[--C-:B------:R-:W-:Y:S01]  /*06b0*/  IMAD.WIDE R28, R45, 0x4, R18.reuse ;  /* 0x000000042d1c7825 */ /* 0x100fe200078e0212 */
[----:B------:R0:W4:Y:S02]  /*06c0*/  @!P1 LDG.E.EL R2, desc[UR4][R22.64] ;  /* 0x0000000416029981 */ /* 0x000124000c2e1900 */
[----:B0-----:R-:W-:Y:S02]  /*06d0*/  CS2R R10, SRZ ;  /* 0x00000000000a7805 */ /* 0x001fe4000001ff00 */
[----:B------:R-:W4:Y:S01]  /*06e0*/  @!P0 LDG.E.EL R6, desc[UR4][R28.64] ;  /* 0x000000041c068981 */ /* 0x000f22000c2e1900 */
[----:B------:R-:W-:-:S04]  /*06f0*/  IMAD.WIDE R8, R31, 0x4, R18 ;  /* 0x000000041f087825 */ /* 0x000fc800078e0212 */
[--C-:B------:R-:W-:Y:S01]  /*0700*/  IMAD.WIDE R22, R13, 0x4, R18.reuse ;  /* 0x000000040d167825 */ /* 0x100fe200078e0212 */
[----:B------:R0:W4:Y:S03]  /*0710*/  @!P0 LDG.E.EL R5, desc[UR4][R8.64] ;  /* 0x0000000408058981 */ /* 0x000126000c2e1900 */
[----:B------:R-:W-:Y:S01]  /*0720*/  IMAD.WIDE R18, R35, 0x4, R18 ;  /* 0x0000000423127825 */ /* 0x000fe200078e0212 */
[----:B------:R0:W4:Y:S02]  /*0730*/  @!P0 LDG.E.EL R7, desc[UR4][R22.64] ;  /* 0x0000000416078981 */ /* 0x000124000c2e1900 */
[----:B0-----:R-:W-:Y:S01]  /*0740*/  CS2R R8, SRZ ;  /* 0x0000000000087805 */ /* 0x001fe2000001ff00 */
[----:B------:R-:W-:-:S05]  /*0750*/  IMAD.WIDE R28, R25, 0x4, R14 ;  /* 0x00000004191c7825 */ /* 0x000fca00078e020e */
[----:B------:R0:W4:Y:S01]  /*0760*/  @!P0 LDG.E.EL R8, desc[UR4][R18.64] ;  /* 0x0000000412088981 */ /* 0x000122000c2e1900 */
[----:B------:R-:W-:Y:S01]  /*0770*/  IMAD.WIDE R22, R30, 0x4, R14 ;  /* 0x000000041e167825 */ /* 0x000fe200078e020e */
[----:B------:R-:W-:Y:S02]  /*0780*/  CS2R R20, SRZ ;  /* 0x0000000000147805 */ /* 0x000fe4000001ff00 */
[----:B------:R0:W4:Y:S01]  /*0790*/  @!P1 LDG.E.EL R9, desc[UR4][R28.64] ;  /* 0x000000041c099981 */ /* 0x000122000c2e1900 */
[----:B------:R-:W-:-:S03]  /*07a0*/  IMAD.MOV.U32 R24, RZ, RZ, RZ ;  /* 0x000000ffff187224 */ /* 0x000fc600078e00ff */
[----:B------:R1:W4:Y:S01]  /*07b0*/  @!P1 LDG.E.EL R10, desc[UR4][R22.64] ;  /* 0x00000004160a9981 */ /* 0x000322000c2e1900 */
[----:B0-----:R-:W-:-:S04]  /*07c0*/  IMAD.WIDE R18, R27, 0x4, R14 ;  /* 0x000000041b127825 */ /* 0x001fc800078e020e */
[----:B------:R-:W-:Y:S01]  /*07d0*/  IMAD.WIDE R28, R12, 0x4, R14 ;  /* 0x000000040c1c7825 */ /* 0x000fe200078e020e */
[----:B------:R0:W4:Y:S01]  /*07e0*/  @!P1 LDG.E.EL R11, desc[UR4][R18.64] ;  /* 0x00000004120b9981 */ /* 0x000122000c2e1900 */
[----:B-1----:R-:W-:-:S03]  /*07f0*/  CS2R R22, SRZ ;  /* 0x0000000000167805 */ /* 0x002fc6000001ff00 */
[----:B------:R1:W4:Y:S01]  /*0800*/  @!P1 LDG.E.EL R20, desc[UR4][R28.64] ;  /* 0x000000041c149981 */ /* 0x000322000c2e1900 */
[----:B0-----:R-:W-:-:S04]  /*0810*/  IMAD.WIDE R18, R31, 0x4, R14 ;  /* 0x000000041f127825 */ /* 0x001fc800078e020e */
[--C-:B-1----:R-:W-:Y:S01]  /*0820*/  IMAD.WIDE R28, R45, 0x4, R14.reuse ;  /* 0x000000042d1c7825 */ /* 0x102fe200078e020e */
[----:B------:R0:W4:Y:S04]  /*0830*/  @!P0 LDG.E.EL R21, desc[UR4][R18.64] ;  /* 0x0000000412158981 */ /* 0x000128000c2e1900 */
[----:B------:R1:W4:Y:S01]  /*0840*/  @!P0 LDG.E.EL R22, desc[UR4][R28.64] ;  /* 0x000000041c168981 */ /* 0x000322000c2e1900 */
[----:B0-----:R-:W-:-:S04]  /*0850*/  IMAD.WIDE R18, R13, 0x4, R14 ;  /* 0x000000040d127825 */ /* 0x001fc800078e020e */
[----:B------:R-:W-:Y:S01]  /*0860*/  IMAD.WIDE R14, R35, 0x4, R14 ;  /* 0x00000004230e7825 */ /* 0x000fe200078e020e */
[----:B------:R0:W4:Y:S03]  /*0870*/  @!P0 LDG.E.EL R23, desc[UR4][R18.64] ;  /* 0x0000000412178981 */ /* 0x000126000c2e1900 */
[--C-:B-1----:R-:W-:Y:S01]  /*0880*/  IMAD.WIDE R28, R25, 0x4, R16.reuse ;  /* 0x00000004191c7825 */ /* 0x102fe200078e0210 */
[----:B------:R1:W4:Y:S01]  /*0890*/  @!P0 LDG.E.EL R24, desc[UR4][R14.64] ;  /* 0x000000040e188981 */ /* 0x000322000c2e1900 */
[----:B------:R-:W-:Y:S02]  /*08a0*/  MOV R25, RZ ;  /* 0x000000ff00197202 */ /* 0x000fe40000000f00 */
[----:B0-----:R-:W-:-:S04]  /*08b0*/  IMAD.WIDE R18, R30, 0x4, R16 ;  /* 0x000000041e127825 */ /* 0x001fc800078e0210 */
[--C-:B-1----:R-:W-:Y:S01]  /*08c0*/  IMAD.WIDE R14, R27, 0x4, R16.reuse ;  /* 0x000000041b0e7825 */ /* 0x102fe200078e0210 */
[----:B------:R-:W-:Y:S01]  /*08d0*/  HFMA2.MMA R27, -RZ, RZ, 0, 0 ;  /* 0x00000000ff1b7435 */ /* 0x000fe200000001ff */
[----:B------:R0:W4:Y:S02]  /*08e0*/  @!P1 LDG.E.EL R25, desc[UR4][R18.64] ;  /* 0x0000000412199981 */ /* 0x000124000c2e1900 */
[----:B------:R-:W-:Y:S02]  /*08f0*/  IMAD.MOV.U32 R34, RZ, RZ, RZ ;  /* 0x000000ffff227224 */ /* 0x000fe400078e00ff */
[----:B0-----:R-:W-:-:S05]  /*0900*/  IMAD.WIDE R18, R12, 0x4, R16 ;  /* 0x000000040c127825 */ /* 0x001fca00078e0210 */
[----:B------:R0:W4:Y:S01]  /*0910*/  @!P1 LDG.E.EL R27, desc[UR4][R18.64] ;  /* 0x00000004121b9981 */ /* 0x000122000c2e1900 */
[----:B------:R-:W-:Y:S02]  /*0920*/  IMAD.MOV.U32 R30, RZ, RZ, RZ ;  /* 0x000000ffff1e7224 */ /* 0x000fe400078e00ff */
[----:B------:R-:W-:-:S04]  /*0930*/  IMAD.WIDE R44, R45, 0x4, R16 ;  /* 0x000000042d2c7825 */ /* 0x000fc800078e0210 */
[----:B------:R1:W4:Y:S01]  /*0940*/  @!P1 LDG.E.EL R30, desc[UR4][R14.64] ;  /* 0x000000040e1e9981 */ /* 0x000322000c2e1900 */
[----:B0-----:R-:W-:-:S05]  /*0950*/  IMAD.WIDE R18, R13, 0x4, R16 ;  /* 0x000000040d127825 */ /* 0x001fca00078e0210 */
[----:B------:R-:W4:Y:S01]  /*0960*/  @!P0 LDG.E.EL R34, desc[UR4][R18.64] ;  /* 0x0000000412228981 */ /* 0x000f22000c2e1900 */
[----:B-1----:R-:W-:-:S04]  /*0970*/  IMAD.WIDE R14, R31, 0x4, R16 ;  /* 0x000000041f0e7825 */ /* 0x002fc800078e0210 */
[----:B------:R-:W-:Y:S01]  /*0980*/  IMAD.WIDE R16, R35, 0x4, R16 ;  /* 0x0000000423107825 */ /* 0x000fe200078e0210 */
[----:B------:R-:W-:Y:S01]  /*0990*/  HFMA2.MMA R35, -RZ, RZ, 0, 0 ;  /* 0x00000000ff237435 */ /* 0x000fe200000001ff */
[----:B------:R-:W-:Y:S01]  /*09a0*/  MOV R31, RZ ;  /* 0x000000ff001f7202 */ /* 0x000fe20000000f00 */
[----:B------:R-:W-:Y:S01]  /*09b0*/  HFMA2.MMA R26, -RZ, RZ, 0, 0 ;  /* 0x00000000ff1a7435 */ /* 0x000fe200000001ff */
[----:B------:R-:W4:Y:S04]  /*09c0*/  @!P0 LDG.E.EL R32, desc[UR4][R14.64] ;  /* 0x000000040e208981 */ /* 0x000f28000c2e1900 */
[----:B------:R-:W4:Y:S04]  /*09d0*/  @!P0 LDG.E.EL R31, desc[UR4][R44.64] ;  /* 0x000000042c1f8981 */ /* 0x000f28000c2e1900 */
[----:B------:R0:W4:Y:S04]  /*09e0*/  @!P0 LDG.E.EL R35, desc[UR4][R16.64] ;  /* 0x0000000410238981 */ /* 0x000128000c2e1900 */
[----:B------:R1:W4:Y:S01]  /*09f0*/  @!P1 LDG.E.EL R26, desc[UR4][R28.64] ;  /* 0x000000041c1a9981 */ /* 0x000322000c2e1900 */
[----:B0-----:R-:W-:Y:S01]  /*0a00*/  MOV R16, 0x3e800000 ;  /* 0x3e80000000107802 */ /* 0x001fe20000000f00 */
[----:B-1----:R-:W0:Y:S01]  /*0a10*/  LDC.64 R28, c[0x0][0x210] ;  /* 0x00008400ff1c7b82 */ /* 0x002e220000000a00 */
[----:B--2---:R-:W-:-:S06]  /*0a20*/  FADD R41, R41, 9.9999997473787516356e-06 ;  /* 0x3727c5ac29297421 */ /* 0x004fcc0000000000 */
[----:B------:R-:W1:Y:S01]  /*0a30*/  MUFU.SQRT R41, R41 ;  /* 0x0000002900297308 */ /* 0x000e620000002000 */
[----:B-----5:R-:W-:-:S07]  /*0a40*/  FADD R39, R39, 9.9999997473787516356e-06 ;  /* 0x3727c5ac27277421 */ /* 0x020fce0000000000 */
[----:B------:R-:W2:Y:S01]  /*0a50*/  MUFU.SQRT R18, R39 ;  /* 0x0000002700127308 */ /* 0x000ea20000002000 */
[C---:B-1----:R-:W-:Y:S01]  /*0a60*/  FSETP.GT.AND P3, PT, R41.reuse, 8.50705917302346158658e+37, PT ;  /* 0x7e8000002900780b */ /* 0x042fe20003f64000 */
[----:B------:R-:W-:Y:S01]  /*0a70*/  FADD R40, R40, 9.9999997473787516356e-06 ;  /* 0x3727c5ac28287421 */ /* 0x000fe20000000000 */
[----:B------:R-:W-:Y:S01]  /*0a80*/  FADD R42, R42, 9.9999997473787516356e-06 ;  /* 0x3727c5ac2a2a7421 */ /* 0x000fe20000000000 */
[----:B------:R-:W-:-:S04]  /*0a90*/  FSETP.GEU.AND P6, PT, R41, 1.175494350822287508e-38, PT ;  /* 0x008000002900780b */ /* 0x000fc80003fce000 */
[----:B------:R-:W-:Y:S08]  /*0aa0*/  MUFU.SQRT R40, R40 ;  /* 0x0000002800287308 */ /* 0x000ff00000002000 */
[----:B------:R1:W5:Y:S01]  /*0ab0*/  MUFU.SQRT R19, R42 ;  /* 0x0000002a00137308 */ /* 0x0003620000002000 */
[----:B--2---:R-:W-:Y:S01]  /*0ac0*/  FSETP.GT.AND P5, PT, R18, 8.50705917302346158658e+37, PT ;  /* 0x7e8000001200780b */ /* 0x004fe20003fa4000 */
[----:B------:R-:W-:Y:S01]  /*0ad0*/  @P3 FMUL R41, R41, 0.25 ;  /* 0x3e80000029293820 */ /* 0x000fe20000400000 */
[----:B-1----:R-:W-:-:S03]  /*0ae0*/  FSEL R42, R16, 1, P3 ;  /* 0x3f800000102a7808 */ /* 0x002fc60001800000 */
[----:B------:R-:W-:Y:S01]  /*0af0*/  @!P6 FMUL R41, R41, 16777216 ;  /* 0x4b8000002929e820 */ /* 0x000fe20000400000 */
[----:B------:R-:W-:Y:S01]  /*0b00*/  FSETP.GEU.AND P2, PT, R18, 1.175494350822287508e-38, PT ;  /* 0x008000001200780b */ /* 0x000fe20003f4e000 */
[----:B------:R-:W-:Y:S01]  /*0b10*/  @!P6 FMUL R42, R42, 16777216 ;  /* 0x4b8000002a2ae820 */ /* 0x000fe20000400000 */
[----:B-----5:R-:W-:Y:S02]  /*0b20*/  FSETP.GT.AND P4, PT, R19, 8.50705917302346158658e+37, PT ;  /* 0x7e8000001300780b */ /* 0x020fe40003f84000 */
[----:B------:R-:W-:-:S03]  /*0b30*/  FSETP.GT.AND P6, PT, R40, 8.50705917302346158658e+37, PT ;  /* 0x7e8000002800780b */ /* 0x000fc60003fc4000 */
[----:B------:R-:W-:Y:S01]  /*0b40*/  @P5 FMUL R18, R18, 0.25 ;  /* 0x3e80000012125820 */ /* 0x000fe20000400000 */
[----:B------:R-:W-:Y:S02]  /*0b50*/  FSEL R44, R16, 1, P5 ;  /* 0x3f800000102c7808 */ /* 0x000fe40002800000 */
[C---:B------:R-:W-:Y:S02]  /*0b60*/  FSETP.GEU.AND P3, PT, R19.reuse, 1.175494350822287508e-38, PT ;  /* 0x008000001300780b */ /* 0x040fe40003f6e000 */
[C---:B------:R-:W-:Y:S01]  /*0b70*/  FSETP.GEU.AND P5, PT, R40.reuse, 1.175494350822287508e-38, PT ;  /* 0x008000002800780b */ /* 0x040fe20003fae000 */
[----:B------:R-:W1:Y:S02]  /*0b80*/  MUFU.RCP R41, R41 ;  /* 0x0000002900297308 */ /* 0x000e640000001000 */
[----:B------:R-:W-:Y:S02]  /*0b90*/  @P4 FMUL R19, R19, 0.25 ;  /* 0x3e80000013134820 */ /* 0x000fe40000400000 */
[----:B------:R-:W-:Y:S01]  /*0ba0*/  @P6 FMUL R40, R40, 0.25 ;  /* 0x3e80000028286820 */ /* 0x000fe20000400000 */
[----:B------:R-:W-:-:S05]  /*0bb0*/  @!P2 FMUL R18, R18, 16777216 ;  /* 0x4b8000001212a820 */ /* 0x000fca0000400000 */
[----:B------:R-:W-:Y:S01]  /*0bc0*/  @!P3 FMUL R19, R19, 16777216 ;  /* 0x4b8000001313b820 */ /* 0x000fe20000400000 */
[----:B---3--:R-:W-:Y:S01]  /*0bd0*/  FADD R17, R37, 9.9999997473787516356e-06 ;  /* 0x3727c5ac25117421 */ /* 0x008fe20000000000 */
[----:B------:R-:W-:Y:S01]  /*0be0*/  @!P5 FMUL R40, R40, 16777216 ;  /* 0x4b8000002828d820 */ /* 0x000fe20000400000 */
[----:B------:R4:W-:Y:S01]  /*0bf0*/  MUFU.RCP R39, R18 ;  /* 0x0000001200277308 */ /* 0x0009e20000001000 */
[----:B-1----:R-:W-:-:S07]  /*0c00*/  FMUL R37, R41, R42 ;  /* 0x0000002a29257220 */ /* 0x002fce0000400000 */
[----:B------:R-:W1:Y:S01]  /*0c10*/  MUFU.SQRT R17, R17 ;  /* 0x0000001100117308 */ /* 0x000e620000002000 */
[----:B------:R-:W-:-:S07]  /*0c20*/  FSEL R45, R16, 1, P6 ;  /* 0x3f800000102d7808 */ /* 0x000fce0003000000 */
[----:B------:R-:W2:Y:S01]  /*0c30*/  MUFU.RCP R19, R19 ;  /* 0x0000001300137308 */ /* 0x000ea20000001000 */
[----:B----4-:R-:W-:-:S07]  /*0c40*/  FADD R18, R38, 9.9999997473787516356e-06 ;  /* 0x3727c5ac26127421 */ /* 0x010fce0000000000 */
[----:B------:R-:W3:Y:S01]  /*0c50*/  MUFU.RCP R40, R40 ;  /* 0x0000002800287308 */ /* 0x000ee20000001000 */
[----:B------:R-:W-:Y:S01]  /*0c60*/  FSEL R42, R16, 1, P4 ;  /* 0x3f800000102a7808 */ /* 0x000fe20002000000 */
[----:B------:R-:W-:-:S06]  /*0c70*/  @!P5 FMUL R45, R45, 16777216 ;  /* 0x4b8000002d2dd820 */ /* 0x000fcc0000400000 */
[----:B------:R-:W4:Y:S01]  /*0c80*/  MUFU.SQRT R18, R18 ;  /* 0x0000001200127308 */ /* 0x000f220000002000 */
[----:B------:R-:W-:Y:S01]  /*0c90*/  @!P3 FMUL R42, R42, 16777216 ;  /* 0x4b8000002a2ab820 */ /* 0x000fe20000400000 */
[----:B------:R-:W-:Y:S01]  /*0ca0*/  FADD R43, R43, 9.9999997473787516356e-06 ;  /* 0x3727c5ac2b2b7421 */ /* 0x000fe20000000000 */
[----:B------:R-:W-:Y:S01]  /*0cb0*/  FADD R41, R36, 9.9999997473787516356e-06 ;  /* 0x3727c5ac24297421 */ /* 0x000fe20000000000 */
[----:B-1----:R-:W-:Y:S01]  /*0cc0*/  FSETP.GT.AND P3, PT, R17, 8.50705917302346158658e+37, PT ;  /* 0x7e8000001100780b */ /* 0x002fe20003f64000 */
[----:B--2---:R-:W-:Y:S01]  /*0cd0*/  FMUL R38, R19, R42 ;  /* 0x0000002a13267220 */ /* 0x004fe20000400000 */
[----:B---3--:R-:W-:Y:S02]  /*0ce0*/  FMUL R36, R40, R45 ;  /* 0x0000002d28247220 */ /* 0x008fe40000400000 */
[----:B------:R-:W1:Y:S01]  /*0cf0*/  MUFU.SQRT R19, R43 ;  /* 0x0000002b00137308 */ /* 0x000e620000002000 */
[----:B------:R-:W-:-:S07]  /*0d00*/  FSETP.GEU.AND P6, PT, R17, 1.175494350822287508e-38, PT ;  /* 0x008000001100780b */ /* 0x000fce0003fce000 */
[----:B------:R2:W3:Y:S01]  /*0d10*/  MUFU.SQRT R45, R41 ;  /* 0x00000029002d7308 */ /* 0x0004e20000002000 */
[----:B----4-:R-:W-:Y:S01]  /*0d20*/  FSETP.GT.AND P5, PT, R18, 8.50705917302346158658e+37, PT ;  /* 0x7e8000001200780b */ /* 0x010fe20003fa4000 */
[----:B------:R-:W-:Y:S01]  /*0d30*/  @P3 FMUL R17, R17, 0.25 ;  /* 0x3e80000011113820 */ /* 0x000fe20000400000 */
[----:B------:R-:W-:Y:S01]  /*0d40*/  FSEL R40, R16, 1, P3 ;  /* 0x3f80000010287808 */ /* 0x000fe20001800000 */
[----:B------:R-:W-:Y:S02]  /*0d50*/  @!P2 FMUL R44, R44, 16777216 ;  /* 0x4b8000002c2ca820 */ /* 0x000fe40000400000 */
[----:B------:R-:W-:Y:S01]  /*0d60*/  @!P6 FMUL R17, R17, 16777216 ;  /* 0x4b8000001111e820 */ /* 0x000fe20000400000 */
[----:B-1----:R-:W-:Y:S01]  /*0d70*/  FSETP.GT.AND P4, PT, R19, 8.50705917302346158658e+37, PT ;  /* 0x7e8000001300780b */ /* 0x002fe20003f84000 */
[----:B------:R-:W-:Y:S01]  /*0d80*/  @!P6 FMUL R40, R40, 16777216 ;  /* 0x4b8000002828e820 */ /* 0x000fe20000400000 */
[----:B------:R-:W-:Y:S02]  /*0d90*/  FSETP.GEU.AND P2, PT, R18, 1.175494350822287508e-38, PT ;  /* 0x008000001200780b */ /* 0x000fe40003f4e000 */
[----:B--2---:R-:W-:-:S02]  /*0da0*/  FSEL R41, R16, 1, P5 ;  /* 0x3f80000010297808 */ /* 0x004fc40002800000 */
[----:B---3--:R-:W-:Y:S01]  /*0db0*/  FSETP.GT.AND P6, PT, R45, 8.50705917302346158658e+37, PT ;  /* 0x7e8000002d00780b */ /* 0x008fe20003fc4000 */
[----:B------:R-:W-:Y:S01]  /*0dc0*/  @P5 FMUL R18, R18, 0.25 ;  /* 0x3e80000012125820 */ /* 0x000fe20000400000 */
[----:B------:R-:W-:Y:S02]  /*0dd0*/  FSETP.GEU.AND P3, PT, R19, 1.175494350822287508e-38, PT ;  /* 0x008000001300780b */ /* 0x000fe40003f6e000 */
[----:B------:R-:W-:Y:S01]  /*0de0*/  FSETP.GEU.AND P5, PT, R45, 1.175494350822287508e-38, PT ;  /* 0x008000002d00780b */ /* 0x000fe20003fae000 */
[----:B------:R-:W1:Y:S02]  /*0df0*/  MUFU.RCP R17, R17 ;  /* 0x0000001100117308 */ /* 0x000e640000001000 */
[----:B------:R-:W-:Y:S02]  /*0e00*/  @P4 FMUL R19, R19, 0.25 ;  /* 0x3e80000013134820 */ /* 0x000fe40000400000 */
[----:B------:R-:W-:-:S04]  /*0e10*/  @!P2 FMUL R18, R18, 16777216 ;  /* 0x4b8000001212a820 */ /* 0x000fc80000400000 */
[----:B------:R-:W-:Y:S02]  /*0e20*/  @P6 FMUL R45, R45, 0.25 ;  /* 0x3e8000002d2d6820 */ /* 0x000fe40000400000 */
[----:B------:R-:W-:Y:S02]  /*0e30*/  @!P3 FMUL R19, R19, 16777216 ;  /* 0x4b8000001313b820 */ /* 0x000fe40000400000 */
[----:B------:R-:W-:Y:S01]  /*0e40*/  @!P5 FMUL R45, R45, 16777216 ;  /* 0x4b8000002d2dd820 */ /* 0x000fe20000400000 */
[----:B------:R-:W-:Y:S02]  /*0e50*/  CS2R R12, SRZ ;  /* 0x00000000000c7805 */ /* 0x000fe4000001ff00 */
[----:B------:R-:W-:Y:S01]  /*0e60*/  CS2R R14, SRZ ;  /* 0x00000000000e7805 */ /* 0x000fe2000001ff00 */
[----:B0-----:R-:W-:Y:S01]  /*0e70*/  IMAD.WIDE R28, R0, 0x4, R28 ;  /* 0x00000004001c7825 */ /* 0x001fe200078e021c */
[----:B------:R-:W0:Y:S03]  /*0e80*/  MUFU.RCP R18, R18 ;  /* 0x0000001200127308 */ /* 0x000e260000001000 */
[----:B-1----:R-:W-:Y:S01]  /*0e90*/  FMUL R40, R17, R40 ;  /* 0x0000002811287220 */ /* 0x002fe20000400000 */
[C---:B------:R-:W-:Y:S01]  /*0ea0*/  FSEL R17, R16.reuse, 1, P4 ;  /* 0x3f80000010117808 */ /* 0x040fe20002000000 */
[----:B------:R-:W2:Y:S03]  /*0eb0*/  @!P1 LDG.E.128 R12, desc[UR4][R28.64] ;  /* 0x000000041c0c9981 */ /* 0x000ea6000c1e1d00 */
[----:B------:R1:W3:Y:S01]  /*0ec0*/  MUFU.RCP R42, R19 ;  /* 0x00000013002a7308 */ /* 0x0002e20000001000 */
[----:B------:R-:W-:-:S07]  /*0ed0*/  FSEL R16, R16, 1, P6 ;  /* 0x3f80000010107808 */ /* 0x000fce0003000000 */
[----:B------:R-:W4:Y:S01]  /*0ee0*/  MUFU.RCP R43, R45 ;  /* 0x0000002d002b7308 */ /* 0x000f220000001000 */
[----:B------:R-:W-:Y:S01]  /*0ef0*/  @!P2 FMUL R41, R41, 16777216 ;  /* 0x4b8000002929a820 */ /* 0x000fe20000400000 */
[----:B------:R-:W-:Y:S01]  /*0f00*/  @!P3 FMUL R17, R17, 16777216 ;  /* 0x4b8000001111b820 */ /* 0x000fe20000400000 */
[----:B------:R-:W-:Y:S02]  /*0f10*/  @!P5 FMUL R16, R16, 16777216 ;  /* 0x4b8000001010d820 */ /* 0x000fe40000400000 */
[----:B0-----:R-:W-:Y:S01]  /*0f20*/  FMUL R41, R18, R41 ;  /* 0x0000002912297220 */ /* 0x001fe20000400000 */
[----:B-1----:R-:W-:Y:S01]  /*0f30*/  CS2R R18, SRZ ;  /* 0x0000000000127805 */ /* 0x002fe2000001ff00 */
[----:B---3--:R-:W-:Y:S01]  /*0f40*/  FMUL R42, R42, R17 ;  /* 0x000000112a2a7220 */ /* 0x008fe20000400000 */
[----:B----4-:R-:W-:Y:S01]  /*0f50*/  FMUL R43, R43, R16 ;  /* 0x000000102b2b7220 */ /* 0x010fe20000400000 */
[----:B------:R-:W-:-:S06]  /*0f60*/  CS2R R16, SRZ ;  /* 0x0000000000107805 */ /* 0x000fcc000001ff00 */
[----:B------:R-:W3:Y:S01]  /*0f70*/  @!P0 LDG.E.128 R16, desc[UR4][R28.64+0x800] ;  /* 0x000800041c108981 */ /* 0x000ee2000c1e1d00 */
[----:B------:R-:W-:Y:S01]  /*0f80*/  FMUL R39, R39, R44 ;  /* 0x0000002c27277220 */ /* 0x000fe20000400000 */
[----:B--2---:R-:W-:Y:S01]  /*0f90*/  FADD R44, -R33, R12 ;  /* 0x0000000c212c7221 */ /* 0x004fe20000000100 */
[----:B------:R-:W-:Y:S02]  /*0fa0*/  FADD R2, -R2, R13 ;  /* 0x0000000d02027221 */ /* 0x000fe40000000100 */
[----:B------:R-:W0:Y:S01]  /*0fb0*/  LDC.64 R12, c[0x0][0x238] ;  /* 0x00008e00ff0c7b82 */ /* 0x000e220000000a00 */
[----:B------:R-:W-:Y:S01]  /*0fc0*/  FADD R3, -R3, R14 ;  /* 0x0000000e03037221 */ /* 0x000fe20000000100 */
[----:B------:R-:W-:Y:S01]  /*0fd0*/  FADD R15, -R4, R15 ;  /* 0x0000000f040f7221 */ /* 0x000fe20000000100 */
[----:B------:R-:W-:Y:S01]  /*0fe0*/  FMUL R37, R37, R44 ;  /* 0x0000002c25257220 */ /* 0x000fe20000400000 */
[----:B------:R-:W-:Y:S01]  /*0ff0*/  FMUL R2, R39, R2 ;  /* 0x0000000227027220 */ /* 0x000fe20000400000 */
[----:B------:R-:W-:Y:S01]  /*1000*/  FMUL R3, R38, R3 ;  /* 0x0000000326037220 */ /* 0x000fe20000400000 */
[----:B------:R-:W-:Y:S01]  /*1010*/  FMUL R36, R36, R15 ;  /* 0x0000000f24247220 */ /* 0x000fe20000400000 */
[----:B------:R-:W-:Y:S01]  /*1020*/  FFMA R9, R37, R9, R26 ;  /* 0x0000000925097223 */ /* 0x000fe2000000001a */
[----:B------:R-:W-:Y:S01]  /*1030*/  FFMA R10, R2, R10, R25 ;  /* 0x0000000a020a7223 */ /* 0x000fe20000000019 */
[----:B------:R-:W-:Y:S01]  /*1040*/  FFMA R30, R3, R11, R30 ;  /* 0x0000000b031e7223 */ /* 0x000fe2000000001e */
[----:B------:R-:W-:-:S02]  /*1050*/  FFMA R20, R36, R20, R27 ;  /* 0x0000001424147223 */ /* 0x000fc4000000001b */
[C---:B------:R-:W-:Y:S02]  /*1060*/  FSETP.GEU.AND P5, PT, R9.reuse, RZ, PT ;  /* 0x000000ff0900720b */ /* 0x040fe40003fae000 */
[----:B------:R-:W-:Y:S02]  /*1070*/  FSETP.GEU.AND P3, PT, R30, RZ, PT ;  /* 0x000000ff1e00720b */ /* 0x000fe40003f6e000 */
[----:B------:R-:W-:Y:S02]  /*1080*/  FSETP.GEU.AND P2, PT, R20, RZ, PT ;  /* 0x000000ff1400720b */ /* 0x000fe40003f4e000 */
[----:B------:R-:W-:Y:S02]  /*1090*/  FSETP.GEU.AND P4, PT, R10, RZ, PT ;  /* 0x000000ff0a00720b */ /* 0x000fe40003f8e000 */
[----:B------:R-:W-:Y:S01]  /*10a0*/  SEL R4, R9, RZ, P5 ;  /* 0x000000ff09047207 */ /* 0x000fe20002800000 */
[----:B0-----:R-:W-:-:S04]  /*10b0*/  IMAD.WIDE R12, R0, 0x4, R12 ;  /* 0x00000004000c7825 */ /* 0x001fc800078e020c */
[----:B---3--:R-:W-:Y:S01]  /*10c0*/  FADD R8, -R8, R19 ;  /* 0x0000001308087221 */ /* 0x008fe20000000100 */
[----:B------:R-:W-:Y:S01]  /*10d0*/  FADD R7, -R7, R18 ;  /* 0x0000001207077221 */ /* 0x000fe20000000100 */
[----:B------:R-:W-:Y:S01]  /*10e0*/  FADD R6, -R6, R17 ;  /* 0x0000001106067221 */ /* 0x000fe20000000100 */
[----:B------:R-:W-:Y:S01]  /*10f0*/  FADD R5, -R5, R16 ;  /* 0x0000001005057221 */ /* 0x000fe20000000100 */
[----:B------:R-:W-:Y:S01]  /*1100*/  FMUL R8, R43, R8 ;  /* 0x000000082b087220 */ /* 0x000fe20000400000 */
[----:B------:R-:W-:Y:S01]  /*1110*/  FMUL R3, R42, R7 ;  /* 0x000000072a037220 */ /* 0x000fe20000400000 */
[----:B------:R-:W-:Y:S01]  /*1120*/  FMUL R2, R41, R6 ;  /* 0x0000000629027220 */ /* 0x000fe20000400000 */
[----:B------:R-:W-:Y:S01]  /*1130*/  FMUL R11, R40, R5 ;  /* 0x00000005280b7220 */ /* 0x000fe20000400000 */
[----:B------:R-:W-:Y:S01]  /*1140*/  SEL R7, R20, RZ, P2 ;  /* 0x000000ff14077207 */ /* 0x000fe20001000000 */
[----:B------:R-:W-:Y:S01]  /*1150*/  FFMA R8, R8, R24, R35 ;  /* 0x0000001808087223 */ /* 0x000fe20000000023 */
[----:B------:R-:W-:Y:S01]  /*1160*/  SEL R6, R30, RZ, P3 ;  /* 0x000000ff1e067207 */ /* 0x000fe20001800000 */
[----:B------:R-:W-:Y:S01]  /*1170*/  FFMA R3, R3, R23, R34 ;  /* 0x0000001703037223 */ /* 0x000fe20000000022 */
[----:B------:R-:W-:Y:S01]  /*1180*/  SEL R5, R10, RZ, P4 ;  /* 0x000000ff0a057207 */ /* 0x000fe20002000000 */
[----:B------:R-:W-:Y:S01]  /*1190*/  FFMA R2, R2, R22, R31 ;  /* 0x0000001602027223 */ /* 0x000fe2000000001f */
[----:B------:R-:W-:-:S02]  /*11a0*/  FFMA R11, R11, R21, R32 ;  /* 0x000000150b0b7223 */ /* 0x000fc40000000020 */
[----:B------:R-:W-:Y:S01]  /*11b0*/  FSETP.GEU.AND P2, PT, R3, RZ, PT ;  /* 0x000000ff0300720b */ /* 0x000fe20003f4e000 */
[----:B------:R0:W-:Y:S01]  /*11c0*/  @!P1 STG.E.128 desc[UR4][R12.64], R4 ;  /* 0x000000040c009986 */ /* 0x0001e2000c101d04 */
[----:B------:R-:W-:Y:S02]  /*11d0*/  FSETP.GEU.AND P1, PT, R8, RZ, PT ;  /* 0x000000ff0800720b */ /* 0x000fe40003f2e000 */
[----:B------:R-:W-:Y:S02]  /*11e0*/  FSETP.GEU.AND P3, PT, R2, RZ, PT ;  /* 0x000000ff0200720b */ /* 0x000fe40003f6e000 */
[----:B------:R-:W-:Y:S02]  /*11f0*/  FSETP.GEU.AND P4, PT, R11, RZ, PT ;  /* 0x000000ff0b00720b */ /* 0x000fe40003f8e000 */
[----:B------:R-:W-:Y:S02]  /*1200*/  SEL R19, R8, RZ, P1 ;  /* 0x000000ff08137207 */ /* 0x000fe40000800000 */
[----:B------:R-:W-:-:S02]  /*1210*/  SEL R18, R3, RZ, P2 ;  /* 0x000000ff03127207 */ /* 0x000fc40001000000 */
[----:B------:R-:W-:Y:S02]  /*1220*/  SEL R17, R2, RZ, P3 ;  /* 0x000000ff02117207 */ /* 0x000fe40001800000 */
[----:B------:R-:W-:Y:S01]  /*1230*/  SEL R16, R11, RZ, P4 ;  /* 0x000000ff0b107207 */ /* 0x000fe20002000000 */
[----:B0-----:R-:W-:Y:S06]  /*1240*/  @P0 EXIT ;  /* 0x000000000000094d */ /* 0x001fec0003800000 */
[----:B------:R-:W-:Y:S01]  /*1250*/  STG.E.128 desc[UR4][R12.64+0x800], R16 ;  /* 0x000800100c007986 */ /* 0x000fe2000c101d04 */
[----:B------:R-:W-:Y:S05]  /*1260*/  EXIT ;  /* 0x000000000000794d */ /* 0x000fea0003800000 */
.L_x_0:
[----:B------:R-:W-:-:S00]  /*1270*/  BRA `(.L_x_0) ;  /* 0xfffffffc00fc7947 */ /* 0x000fc0000383ffff */
[----:B------:R-:W-:-:S00]  /*1280*/  NOP ;  /* 0x0000000000007918 */ /* 0x000fc00000000000 */
[----:B------:R-:W-:-:S00]  /*1290*/  NOP ;  /* 0x0000000000007918 */ /* 0x000fc00000000000 */
[----:B------:R-:W-:-:S00]  /*12a0*/  NOP ;  /* 0x0000000000007918 */ /* 0x000fc00000000000 */
[----:B------:R-:W-:-:S00]  /*12b0*/  NOP ;  /* 0x0000000000007918 */ /* 0x000fc00000000000 */
[----:B------:R-:W-:-:S00]  /*12c0*/  NOP ;  /* 0x0000000000007918 */ /* 0x000fc00000000000 */
[----:B------:R-:W-:-:S00]  /*12d0*/  NOP ;  /* 0x0000000000007918 */ /* 0x000fc00000000000 */
[----:B------:R-:W-:-:S00]  /*12e0*/  NOP ;  /* 0x0000000000007918 */ /* 0x000fc00000000000 */
[----:B------:R-:W-:-:S00]  /*12f0*/  NOP ;  /* 0x0000000000007918 */ /* 0x000fc00000000000 */
.L_x_1:


//--------------------- .nv.global.init           --------------------------
	.section	.nv.global.init,"aw",@progbits
.nv.global.init:
	.type		_$_str,@object
	.size		_$_str,(_$_str_$_2 - _$_str)
_$_str:
        /*0000*/ 	.byte	0x5f, 0x5f, 0x43, 0x55, 0x44, 0x41, 0x5f, 0x46, 0x54, 0x5a, 0x00
	.type		_$_str_$_2,@object
	.size		_$_str_$_2,(.L_1 - _$_str_$_2)
_$_str_$_2:
        /*000b*/ 	.byte	0x5f, 0x5f, 0x43, 0x55, 0x44, 0x41, 0x5f, 0x50, 0x52, 0x45, 0x43, 0x5f, 0x53, 0x51, 0x52, 0x54
        /*001b*/ 	.byte	0x00
.L_1:


//--------------------- .nv.constant0.triton_poi_fused__native_batch_norm_legit_no_training_relu_15 --------------------------
	.section	.nv.constant0.triton_poi_fused__native_batch_norm_legit_no_training_relu_15,"a",@progbits
	.sectionflags	@""
	.align	4
.nv.constant0.triton_poi_fused__native_batch_norm_legit_no_training_relu_15:
	.zero		580
